//
// Generated by NVIDIA NVVM Compiler
//
// Compiler Build ID: CL-36424714
// Cuda compilation tools, release 13.0, V13.0.88
// Based on NVVM 20.0.0
//

.version 9.0
.target sm_100
.address_size 64

	// .globl	_Z10KernelFuncPPKiS1_PPii

.visible .entry _Z10KernelFuncPPKiS1_PPii(
	.param .u64 .ptr .align 1 _Z10KernelFuncPPKiS1_PPii_param_0,
	.param .u64 .ptr .align 1 _Z10KernelFuncPPKiS1_PPii_param_1,
	.param .u64 .ptr .align 1 _Z10KernelFuncPPKiS1_PPii_param_2,
	.param .u32 _Z10KernelFuncPPKiS1_PPii_param_3
)
{


	ret;

}


// ===== COMPILED SASS (sm_100) =====

	.target	sm_100

	.elftype	@"ET_EXEC"


//--------------------- .note.nv.tkinfo           --------------------------
	.section	.note.nv.tkinfo,"",@"SHT_NOTE"
	.sectionflags	@"SHF_NOTE_NV_TKINFO"
	.tkinfo
        /*0018*/ 	.word	0x00000002
        /*0030*/ 	.string	""
        /*0030*/ 	.string	"ptxas"
        /*0030*/ 	.string	"Cuda compilation tools, release 13.0, V13.0.88"
        /*0030*/ 	.string	"Build cuda_13.0.r13.0/compiler.36424714_0"
        /*0030*/ 	.string	"-arch sm_100 -m 64 "



//--------------------- .note.nv.cuinfo           --------------------------
	.section	.note.nv.cuinfo,"",@"SHT_NOTE"
	.sectionflags	@"SHF_NOTE_NV_CUINFO"
        /*0018*/ 	.short	0x0002
        /*001a*/ 	.short	0x0064
        /*001c*/ 	.short	0x0082
	.zero		2


//--------------------- .nv.info                  --------------------------
	.section	.nv.info,"",@"SHT_CUDA_INFO"
	.align	4


	//----- nvinfo : EIATTR_REGCOUNT
	.align		4
        /*0000*/ 	.byte	0x04, 0x2f
        /*0002*/ 	.short	(.L_1 - .L_0)
	.align		4
.L_0:
        /*0004*/ 	.word	index@(_Z10KernelFuncPPKiS1_PPii)
        /*0008*/ 	.word	0x00000004


	//----- nvinfo : EIATTR_FRAME_SIZE
	.align		4
.L_1:
        /*000c*/ 	.byte	0x04, 0x11
        /*000e*/ 	.short	(.L_3 - .L_2)
	.align		4
.L_2:
        /*0010*/ 	.word	index@(_Z10KernelFuncPPKiS1_PPii)
        /*0014*/ 	.word	0x00000000


	//----- nvinfo : EIATTR_MIN_STACK_SIZE
	.align		4
.L_3:
        /*0018*/ 	.byte	0x04, 0x12
        /*001a*/ 	.short	(.L_5 - .L_4)
	.align		4
.L_4:
        /*001c*/ 	.word	index@(_Z10KernelFuncPPKiS1_PPii)
        /*0020*/ 	.word	0x00000000
.L_5:


//--------------------- .nv.compat                --------------------------
	.section	.nv.compat,"",@"SHT_CUDA_COMPAT_INFO"
	.align	4
        /*0000*/ 	.byte	0x02, 0x09, 0x00, 0x00, 0x02, 0x02, 0x01, 0x00, 0x02, 0x05, 0x05, 0x00, 0x03, 0x07, 0x01, 0x01
        /*0010*/ 	.byte	0x02, 0x03, 0x00, 0x00, 0x02, 0x06, 0x01, 0x00, 0x04, 0x0b, 0x08, 0x00, 0x09, 0x00, 0x00, 0x00
        /*0020*/ 	.byte	0x00, 0x00, 0x00, 0x00


//--------------------- .nv.info._Z10KernelFuncPPKiS1_PPii --------------------------
	.section	.nv.info._Z10KernelFuncPPKiS1_PPii,"",@"SHT_CUDA_INFO"
	.sectionflags	@""
	.align	4


	//----- nvinfo : EIATTR_CUDA_API_VERSION
	.align		4
        /*0000*/ 	.byte	0x04, 0x37
        /*0002*/ 	.short	(.L_7 - .L_6)
.L_6:
        /*0004*/ 	.word	0x00000082


	//----- nvinfo : EIATTR_KPARAM_INFO
	.align		4
.L_7:
        /*0008*/ 	.byte	0x04, 0x17
        /*000a*/ 	.short	(.L_9 - .L_8)
.L_8:
        /*000c*/ 	.word	0x00000000
        /*0010*/ 	.short	0x0003
        /*0012*/ 	.short	0x0018
        /*0014*/ 	.byte	0x00, 0xf0, 0x11, 0x00


	//----- nvinfo : EIATTR_KPARAM_INFO
	.align		4
.L_9:
        /*0018*/ 	.byte	0x04, 0x17
        /*001a*/ 	.short	(.L_11 - .L_10)
.L_10:
        /*001c*/ 	.word	0x00000000
        /*0020*/ 	.short	0x0002
        /*0022*/ 	.short	0x0010
        /*0024*/ 	.byte	0x00, 0xf5, 0x21, 0x00


	//----- nvinfo : EIATTR_KPARAM_INFO
	.align		4
.L_11:
        /*0028*/ 	.byte	0x04, 0x17
        /*002a*/ 	.short	(.L_13 - .L_12)
.L_12:
        /*002c*/ 	.word	0x00000000
        /*0030*/ 	.short	0x0001
        /*0032*/ 	.short	0x0008
        /*0034*/ 	.byte	0x00, 0xf5, 0x21, 0x00


	//----- nvinfo : EIATTR_KPARAM_INFO
	.align		4
.L_13:
        /*0038*/ 	.byte	0x04, 0x17
        /*003a*/ 	.short	(.L_15 - .L_14)
.L_14:
        /*003c*/ 	.word	0x00000000
        /*0040*/ 	.short	0x0000
        /*0042*/ 	.short	0x0000
        /*0044*/ 	.byte	0x00, 0xf5, 0x21, 0x00


	//----- nvinfo : EIATTR_SPARSE_MMA_MASK
	.align		4
.L_15:
        /*0048*/ 	.byte	0x03, 0x50
        /*004a*/ 	.short	0x0000


	//----- nvinfo : EIATTR_MAXREG_COUNT
	.align		4
        /*004c*/ 	.byte	0x03, 0x1b
        /*004e*/ 	.short	0x00ff


	//----- nvinfo : EIATTR_MERCURY_ISA_VERSION
	.align		4
        /*0050*/ 	.byte	0x03, 0x5f
        /*0052*/ 	.short	0x0101


	//----- nvinfo : EIATTR_VRC_CTA_INIT_COUNT
	.align		4
        /*0054*/ 	.byte	0x02, 0x4a
	.zero		1
	.zero		1


	//----- nvinfo : EIATTR_EXIT_INSTR_OFFSETS
	.align		4
        /*0058*/ 	.byte	0x04, 0x1c
        /*005a*/ 	.short	(.L_17 - .L_16)


	//   ....[0]....
.L_16:
        /*005c*/ 	.word	0x00000010


	//----- nvinfo : EIATTR_CBANK_PARAM_SIZE
	.align		4
.L_17:
        /*0060*/ 	.byte	0x03, 0x19
        /*0062*/ 	.short	0x001c


	//----- nvinfo : EIATTR_PARAM_CBANK
	.align		4
        /*0064*/ 	.byte	0x04, 0x0a
        /*0066*/ 	.short	(.L_19 - .L_18)
	.align		4
.L_18:
        /*0068*/ 	.word	index@(.nv.constant0._Z10KernelFuncPPKiS1_PPii)
        /*006c*/ 	.short	0x0380
        /*006e*/ 	.short	0x001c


	//----- nvinfo : EIATTR_SW_WAR
	.align		4
.L_19:
        /*0070*/ 	.byte	0x04, 0x36
        /*0072*/ 	.short	(.L_21 - .L_20)
.L_20:
        /*0074*/ 	.word	0x00000008
.L_21:


//--------------------- .nv.callgraph             --------------------------
	.section	.nv.callgraph,"",@"SHT_CUDA_CALLGRAPH"
	.align	4
	.sectionentsize	8
	.align		4
        /*0000*/ 	.word	0x00000000
	.align		4
        /*0004*/ 	.word	0xffffffff
	.align		4
        /*0008*/ 	.word	0x00000000
	.align		4
        /*000c*/ 	.word	0xfffffffe
	.align		4
        /*0010*/ 	.word	0x00000000
	.align		4
        /*0014*/ 	.word	0xfffffffd
	.align		4
        /*0018*/ 	.word	0x00000000
	.align		4
        /*001c*/ 	.word	0xfffffffc


//--------------------- .text._Z10KernelFuncPPKiS1_PPii --------------------------
	.section	.text._Z10KernelFuncPPKiS1_PPii,"ax",@progbits
	.align	128
        .global         _Z10KernelFuncPPKiS1_PPii
        .type           _Z10KernelFuncPPKiS1_PPii,@function
        .size           _Z10KernelFuncPPKiS1_PPii,(.L_x_1 - _Z10KernelFuncPPKiS1_PPii)
        .other          _Z10KernelFuncPPKiS1_PPii,@"STO_CUDA_ENTRY STV_DEFAULT"
_Z10KernelFuncPPKiS1_PPii:
.text._Z10KernelFuncPPKiS1_PPii:
[----:B------:R-:W-:Y:S01]  /*0000*/  LDC R1, c[0x0][0x37c] ;  /* 0x0000df00ff017b82 */ /* 0x000fe20000000800 */
[----:B------:R-:W-:Y:S05]  /*0010*/  EXIT ;  /* 0x000000000000794d */ /* 0x000fea0003800000 */
.L_x_0:
[----:B------:R-:W-:-:S00]  /*0020*/  BRA `(.L_x_0) ;  /* 0xfffffffc00fc7947 */ /* 0x000fc0000383ffff */
[----:B------:R-:W-:-:S00]  /*0030*/  NOP ;  /* 0x0000000000007918 */ /* 0x000fc00000000000 */
        /* <DEDUP_REMOVED lines=12> */
.L_x_1:


//--------------------- .nv.shared.reserved.0     --------------------------
	.section	.nv.shared.reserved.0,"aw",@nobits
	.weak		__nv_reservedSMEM_offset_0_alias
	.size		__nv_reservedSMEM_offset_0_alias, 0, 64
	.other		__nv_reservedSMEM_offset_0_alias,@"STO_CUDA_RESERVED_SHARED STV_DEFAULT"
__nv_reservedSMEM_offset_0_alias:
	.zero		0
	.zero		64


//--------------------- .nv.constant0._Z10KernelFuncPPKiS1_PPii --------------------------
	.section	.nv.constant0._Z10KernelFuncPPKiS1_PPii,"a",@progbits
	.sectionflags	@""
	.align	4
.nv.constant0._Z10KernelFuncPPKiS1_PPii:
	.zero		924


//--------------------- SYMBOLS --------------------------

	.type		.nv.reservedSmem.offset0,@object
	.size		.nv.reservedSmem.offset0,0x4
